//
// Generated by NVIDIA NVVM Compiler
//
// Compiler Build ID: CL-36424714
// Cuda compilation tools, release 13.0, V13.0.88
// Based on NVVM 20.0.0
//

.version 9.0
.target sm_100
.address_size 64

	// .globl	_Z19find_maximum_kernelPfS_Piif
// _ZZ19find_maximum_kernelPfS_PiifE5cache has been demoted

.visible .entry _Z19find_maximum_kernelPfS_Piif(
	.param .u64 .ptr .align 1 _Z19find_maximum_kernelPfS_Piif_param_0,
	.param .u64 .ptr .align 1 _Z19find_maximum_kernelPfS_Piif_param_1,
	.param .u64 .ptr .align 1 _Z19find_maximum_kernelPfS_Piif_param_2,
	.param .u32 _Z19find_maximum_kernelPfS_Piif_param_3,
	.param .f32 _Z19find_maximum_kernelPfS_Piif_param_4
)
{
	.reg .pred 	%p<12>;
	.reg .b32 	%r<41>;
	.reg .b32 	%f<29>;
	.reg .b64 	%rd<15>;
	// demoted variable
	.shared .align 4 .b8 _ZZ19find_maximum_kernelPfS_PiifE5cache[1024];
	ld.param.u64 	%rd4, [_Z19find_maximum_kernelPfS_Piif_param_0];
	ld.param.u64 	%rd3, [_Z19find_maximum_kernelPfS_Piif_param_1];
	ld.param.u64 	%rd5, [_Z19find_maximum_kernelPfS_Piif_param_2];
	ld.param.u32 	%r17, [_Z19find_maximum_kernelPfS_Piif_param_3];
	ld.param.f32 	%f28, [_Z19find_maximum_kernelPfS_Piif_param_4];
	cvta.to.global.u64 	%rd1, %rd4;
	cvta.to.global.u64 	%rd2, %rd5;
	mov.u32 	%r1, %tid.x;
	mov.u32 	%r18, %ctaid.x;
	mov.u32 	%r40, %ntid.x;
	mad.lo.s32 	%r38, %r18, %r40, %r1;
	mov.u32 	%r19, %nctaid.x;
	mul.lo.s32 	%r4, %r19, %r40;
	setp.ge.s32 	%p1, %r38, %r17;
	@%p1 bra 	$L__BB0_7;
	add.s32 	%r20, %r38, %r4;
	max.s32 	%r21, %r17, %r20;
	setp.lt.s32 	%p2, %r20, %r17;
	selp.u32 	%r22, 1, 0, %p2;
	add.s32 	%r23, %r20, %r22;
	sub.s32 	%r24, %r21, %r23;
	div.u32 	%r25, %r24, %r4;
	add.s32 	%r5, %r25, %r22;
	and.b32  	%r26, %r5, 3;
	setp.eq.s32 	%p3, %r26, 3;
	@%p3 bra 	$L__BB0_4;
	add.s32 	%r27, %r5, 1;
	and.b32  	%r28, %r27, 3;
	neg.s32 	%r36, %r28;
$L__BB0_3:
	.pragma "nounroll";
	mul.wide.s32 	%rd6, %r38, 4;
	add.s64 	%rd7, %rd1, %rd6;
	ld.global.f32 	%f10, [%rd7];
	max.f32 	%f28, %f28, %f10;
	add.s32 	%r38, %r38, %r4;
	add.s32 	%r36, %r36, 1;
	setp.ne.s32 	%p4, %r36, 0;
	@%p4 bra 	$L__BB0_3;
$L__BB0_4:
	setp.lt.u32 	%p5, %r5, 3;
	@%p5 bra 	$L__BB0_7;
	mul.wide.s32 	%rd10, %r4, 4;
	shl.b32 	%r29, %r4, 2;
$L__BB0_6:
	mul.wide.s32 	%rd8, %r38, 4;
	add.s64 	%rd9, %rd1, %rd8;
	ld.global.f32 	%f11, [%rd9];
	max.f32 	%f12, %f28, %f11;
	add.s64 	%rd11, %rd9, %rd10;
	ld.global.f32 	%f13, [%rd11];
	max.f32 	%f14, %f12, %f13;
	add.s64 	%rd12, %rd11, %rd10;
	ld.global.f32 	%f15, [%rd12];
	max.f32 	%f16, %f14, %f15;
	add.s64 	%rd13, %rd12, %rd10;
	ld.global.f32 	%f17, [%rd13];
	max.f32 	%f28, %f16, %f17;
	add.s32 	%r38, %r29, %r38;
	setp.lt.s32 	%p6, %r38, %r17;
	@%p6 bra 	$L__BB0_6;
$L__BB0_7:
	shl.b32 	%r30, %r1, 2;
	mov.u32 	%r31, _ZZ19find_maximum_kernelPfS_PiifE5cache;
	add.s32 	%r14, %r31, %r30;
	st.shared.f32 	[%r14], %f28;
	bar.sync 	0;
	setp.lt.u32 	%p7, %r40, 2;
	@%p7 bra 	$L__BB0_11;
$L__BB0_8:
	shr.u32 	%r16, %r40, 1;
	setp.ge.u32 	%p8, %r1, %r16;
	@%p8 bra 	$L__BB0_10;
	ld.shared.f32 	%f18, [%r14];
	shl.b32 	%r32, %r16, 2;
	add.s32 	%r33, %r14, %r32;
	ld.shared.f32 	%f19, [%r33];
	max.f32 	%f20, %f18, %f19;
	st.shared.f32 	[%r14], %f20;
$L__BB0_10:
	bar.sync 	0;
	setp.gt.u32 	%p9, %r40, 3;
	mov.u32 	%r40, %r16;
	@%p9 bra 	$L__BB0_8;
$L__BB0_11:
	setp.ne.s32 	%p10, %r1, 0;
	@%p10 bra 	$L__BB0_14;
$L__BB0_12:
	atom.relaxed.global.cas.b32 	%r34, [%rd2], 0, 1;
	setp.ne.s32 	%p11, %r34, 0;
	@%p11 bra 	$L__BB0_12;
	cvta.to.global.u64 	%rd14, %rd3;
	ld.global.f32 	%f21, [%rd14];
	ld.shared.f32 	%f22, [_ZZ19find_maximum_kernelPfS_PiifE5cache];
	max.f32 	%f23, %f21, %f22;
	st.global.f32 	[%rd14], %f23;
	atom.global.exch.b32 	%r35, [%rd2], 0;
$L__BB0_14:
	ret;

}


// ===== COMPILED SASS (sm_100) =====

	.target	sm_100

	.elftype	@"ET_EXEC"


//--------------------- .note.nv.tkinfo           --------------------------
	.section	.note.nv.tkinfo,"",@"SHT_NOTE"
	.sectionflags	@"SHF_NOTE_NV_TKINFO"
	.tkinfo
        /*0018*/ 	.word	0x00000002
        /*0030*/ 	.string	""
        /*0030*/ 	.string	"ptxas"
        /*0030*/ 	.string	"Cuda compilation tools, release 13.0, V13.0.88"
        /*0030*/ 	.string	"Build cuda_13.0.r13.0/compiler.36424714_0"
        /*0030*/ 	.string	"-arch sm_100 -m 64 "



//--------------------- .note.nv.cuinfo           --------------------------
	.section	.note.nv.cuinfo,"",@"SHT_NOTE"
	.sectionflags	@"SHF_NOTE_NV_CUINFO"
        /*0018*/ 	.short	0x0002
        /*001a*/ 	.short	0x0064
        /*001c*/ 	.short	0x0082
	.zero		2


//--------------------- .nv.info                  --------------------------
	.section	.nv.info,"",@"SHT_CUDA_INFO"
	.align	4


	//----- nvinfo : EIATTR_REGCOUNT
	.align		4
        /*0000*/ 	.byte	0x04, 0x2f
        /*0002*/ 	.short	(.L_1 - .L_0)
	.align		4
.L_0:
        /*0004*/ 	.word	index@(_Z19find_maximum_kernelPfS_Piif)
        /*0008*/ 	.word	0x00000010


	//----- nvinfo : EIATTR_FRAME_SIZE
	.align		4
.L_1:
        /*000c*/ 	.byte	0x04, 0x11
        /*000e*/ 	.short	(.L_3 - .L_2)
	.align		4
.L_2:
        /*0010*/ 	.word	index@(_Z19find_maximum_kernelPfS_Piif)
        /*0014*/ 	.word	0x00000000


	//----- nvinfo : EIATTR_MIN_STACK_SIZE
	.align		4
.L_3:
        /*0018*/ 	.byte	0x04, 0x12
        /*001a*/ 	.short	(.L_5 - .L_4)
	.align		4
.L_4:
        /*001c*/ 	.word	index@(_Z19find_maximum_kernelPfS_Piif)
        /*0020*/ 	.word	0x00000000
.L_5:


//--------------------- .nv.compat                --------------------------
	.section	.nv.compat,"",@"SHT_CUDA_COMPAT_INFO"
	.align	4
        /*0000*/ 	.byte	0x02, 0x09, 0x00, 0x00, 0x02, 0x02, 0x01, 0x00, 0x02, 0x05, 0x05, 0x00, 0x03, 0x07, 0x01, 0x01
        /*0010*/ 	.byte	0x02, 0x03, 0x00, 0x00, 0x02, 0x06, 0x01, 0x00, 0x04, 0x0b, 0x08, 0x00, 0x09, 0x00, 0x00, 0x00
        /*0020*/ 	.byte	0x00, 0x00, 0x00, 0x00


//--------------------- .nv.info._Z19find_maximum_kernelPfS_Piif --------------------------
	.section	.nv.info._Z19find_maximum_kernelPfS_Piif,"",@"SHT_CUDA_INFO"
	.sectionflags	@""
	.align	4


	//----- nvinfo : EIATTR_CUDA_API_VERSION
	.align		4
        /*0000*/ 	.byte	0x04, 0x37
        /*0002*/ 	.short	(.L_7 - .L_6)
.L_6:
        /*0004*/ 	.word	0x00000082


	//----- nvinfo : EIATTR_KPARAM_INFO
	.align		4
.L_7:
        /*0008*/ 	.byte	0x04, 0x17
        /*000a*/ 	.short	(.L_9 - .L_8)
.L_8:
        /*000c*/ 	.word	0x00000000
        /*0010*/ 	.short	0x0004
        /*0012*/ 	.short	0x001c
        /*0014*/ 	.byte	0x00, 0xf0, 0x11, 0x00


	//----- nvinfo : EIATTR_KPARAM_INFO
	.align		4
.L_9:
        /*0018*/ 	.byte	0x04, 0x17
        /*001a*/ 	.short	(.L_11 - .L_10)
.L_10:
        /*001c*/ 	.word	0x00000000
        /*0020*/ 	.short	0x0003
        /*0022*/ 	.short	0x0018
        /*0024*/ 	.byte	0x00, 0xf0, 0x11, 0x00


	//----- nvinfo : EIATTR_KPARAM_INFO
	.align		4
.L_11:
        /*0028*/ 	.byte	0x04, 0x17
        /*002a*/ 	.short	(.L_13 - .L_12)
.L_12:
        /*002c*/ 	.word	0x00000000
        /*0030*/ 	.short	0x0002
        /*0032*/ 	.short	0x0010
        /*0034*/ 	.byte	0x00, 0xf5, 0x21, 0x00


	//----- nvinfo : EIATTR_KPARAM_INFO
	.align		4
.L_13:
        /*0038*/ 	.byte	0x04, 0x17
        /*003a*/ 	.short	(.L_15 - .L_14)
.L_14:
        /*003c*/ 	.word	0x00000000
        /*0040*/ 	.short	0x0001
        /*0042*/ 	.short	0x0008
        /*0044*/ 	.byte	0x00, 0xf5, 0x21, 0x00


	//----- nvinfo : EIATTR_KPARAM_INFO
	.align		4
.L_15:
        /*0048*/ 	.byte	0x04, 0x17
        /*004a*/ 	.short	(.L_17 - .L_16)
.L_16:
        /*004c*/ 	.word	0x00000000
        /*0050*/ 	.short	0x0000
        /*0052*/ 	.short	0x0000
        /*0054*/ 	.byte	0x00, 0xf5, 0x21, 0x00


	//----- nvinfo : EIATTR_SPARSE_MMA_MASK
	.align		4
.L_17:
        /*0058*/ 	.byte	0x03, 0x50
        /*005a*/ 	.short	0x0000


	//----- nvinfo : EIATTR_MAXREG_COUNT
	.align		4
        /*005c*/ 	.byte	0x03, 0x1b
        /*005e*/ 	.short	0x00ff


	//----- nvinfo : EIATTR_NUM_BARRIERS
	.align		4
        /*0060*/ 	.byte	0x02, 0x4c
        /*0062*/ 	.byte	0x01
	.zero		1


	//----- nvinfo : EIATTR_MERCURY_ISA_VERSION
	.align		4
        /*0064*/ 	.byte	0x03, 0x5f
        /*0066*/ 	.short	0x0101


	//----- nvinfo : EIATTR_VRC_CTA_INIT_COUNT
	.align		4
        /*0068*/ 	.byte	0x02, 0x4a
	.zero		1
	.zero		1


	//----- nvinfo : EIATTR_EXIT_INSTR_OFFSETS
	.align		4
        /*006c*/ 	.byte	0x04, 0x1c
        /*006e*/ 	.short	(.L_19 - .L_18)


	//   ....[0]....
.L_18:
        /*0070*/ 	.word	0x000005b0


	//   ....[1]....
        /*0074*/ 	.word	0x000006e0


	//----- nvinfo : EIATTR_CRS_STACK_SIZE
	.align		4
.L_19:
        /*0078*/ 	.byte	0x04, 0x1e
        /*007a*/ 	.short	(.L_21 - .L_20)
.L_20:
        /*007c*/ 	.word	0x00000000


	//----- nvinfo : EIATTR_CBANK_PARAM_SIZE
	.align		4
.L_21:
        /*0080*/ 	.byte	0x03, 0x19
        /*0082*/ 	.short	0x0020


	//----- nvinfo : EIATTR_PARAM_CBANK
	.align		4
        /*0084*/ 	.byte	0x04, 0x0a
        /*0086*/ 	.short	(.L_23 - .L_22)
	.align		4
.L_22:
        /*0088*/ 	.word	index@(.nv.constant0._Z19find_maximum_kernelPfS_Piif)
        /*008c*/ 	.short	0x0380
        /*008e*/ 	.short	0x0020


	//----- nvinfo : EIATTR_SW_WAR
	.align		4
.L_23:
        /*0090*/ 	.byte	0x04, 0x36
        /*0092*/ 	.short	(.L_25 - .L_24)
.L_24:
        /*0094*/ 	.word	0x00000008
.L_25:


//--------------------- .nv.callgraph             --------------------------
	.section	.nv.callgraph,"",@"SHT_CUDA_CALLGRAPH"
	.align	4
	.sectionentsize	8
	.align		4
        /*0000*/ 	.word	0x00000000
	.align		4
        /*0004*/ 	.word	0xffffffff
	.align		4
        /*0008*/ 	.word	0x00000000
	.align		4
        /*000c*/ 	.word	0xfffffffe
	.align		4
        /*0010*/ 	.word	0x00000000
	.align		4
        /*0014*/ 	.word	0xfffffffd
	.align		4
        /*0018*/ 	.word	0x00000000
	.align		4
        /*001c*/ 	.word	0xfffffffc


//--------------------- .text._Z19find_maximum_kernelPfS_Piif --------------------------
	.section	.text._Z19find_maximum_kernelPfS_Piif,"ax",@progbits
	.align	128
        .global         _Z19find_maximum_kernelPfS_Piif
        .type           _Z19find_maximum_kernelPfS_Piif,@function
        .size           _Z19find_maximum_kernelPfS_Piif,(.L_x_11 - _Z19find_maximum_kernelPfS_Piif)
        .other          _Z19find_maximum_kernelPfS_Piif,@"STO_CUDA_ENTRY STV_DEFAULT"
_Z19find_maximum_kernelPfS_Piif:
.text._Z19find_maximum_kernelPfS_Piif:
[----:B------:R-:W-:Y:S01]  /*0000*/  LDC R1, c[0x0][0x37c] ;  /* 0x0000df00ff017b82 */ /* 0x000fe20000000800 */
[----:B------:R-:W0:Y:S07]  /*0010*/  S2R R0, SR_TID.X ;  /* 0x0000000000007919 */ /* 0x000e2e0000002100 */
[----:B------:R-:W0:Y:S01]  /*0020*/  S2UR UR4, SR_CTAID.X ;  /* 0x00000000000479c3 */ /* 0x000e220000002500 */
[----:B------:R-:W1:Y:S01]  /*0030*/  LDCU UR8, c[0x0][0x398] ;  /* 0x00007300ff0877ac */ /* 0x000e620008000800 */
[----:B------:R-:W-:Y:S01]  /*0040*/  BSSY.RECONVERGENT B0, `(.L_x_0) ;  /* 0x0000042000007945 */ /* 0x000fe20003800200 */
[----:B------:R-:W2:Y:S05]  /*0050*/  LDCU UR9, c[0x0][0x39c] ;  /* 0x00007380ff0977ac */ /* 0x000eaa0008000800 */
[----:B------:R-:W0:Y:S01]  /*0060*/  LDC R3, c[0x0][0x360] ;  /* 0x0000d800ff037b82 */ /* 0x000e220000000800 */
[----:B------:R-:W3:Y:S01]  /*0070*/  LDCU UR5, c[0x0][0x370] ;  /* 0x00006e00ff0577ac */ /* 0x000ee20008000800 */
[----:B------:R-:W4:Y:S01]  /*0080*/  LDCU.64 UR6, c[0x0][0x358] ;  /* 0x00006b00ff0677ac */ /* 0x000f220008000a00 */
[----:B--2---:R-:W-:-:S02]  /*0090*/  IMAD.U32 R2, RZ, RZ, UR9 ;  /* 0x00000009ff027e24 */ /* 0x004fc4000f8e00ff */
[C---:B0-----:R-:W-:Y:S02]  /*00a0*/  IMAD R5, R3.reuse, UR4, R0 ;  /* 0x0000000403057c24 */ /* 0x041fe4000f8e0200 */
[----:B---3--:R-:W-:-:S03]  /*00b0*/  IMAD R4, R3, UR5, RZ ;  /* 0x0000000503047c24 */ /* 0x008fc6000f8e02ff */
[----:B-1----:R-:W-:-:S13]  /*00c0*/  ISETP.GE.AND P0, PT, R5, UR8, PT ;  /* 0x0000000805007c0c */ /* 0x002fda000bf06270 */
[----:B----4-:R-:W-:Y:S05]  /*00d0*/  @P0 BRA `(.L_x_1) ;  /* 0x0000000000e00947 */ /* 0x010fea0003800000 */
[----:B------:R-:W0:Y:S01]  /*00e0*/  I2F.U32.RP R11, R4 ;  /* 0x00000004000b7306 */ /* 0x000e220000209000 */
[C---:B------:R-:W-:Y:S01]  /*00f0*/  IMAD.IADD R8, R4.reuse, 0x1, R5 ;  /* 0x0000000104087824 */ /* 0x040fe200078e0205 */
[----:B------:R-:W-:Y:S01]  /*0100*/  ISETP.NE.U32.AND P2, PT, R4, RZ, PT ;  /* 0x000000ff0400720c */ /* 0x000fe20003f45070 */
[----:B------:R-:W-:Y:S01]  /*0110*/  IMAD.MOV R13, RZ, RZ, -R4 ;  /* 0x000000ffff0d7224 */ /* 0x000fe200078e0a04 */
[----:B------:R-:W-:Y:S02]  /*0120*/  BSSY.RECONVERGENT B1, `(.L_x_2) ;  /* 0x0000024000017945 */ /* 0x000fe40003800200 */
[C---:B------:R-:W-:Y:S02]  /*0130*/  ISETP.GE.AND P0, PT, R8.reuse, UR8, PT ;  /* 0x0000000808007c0c */ /* 0x040fe4000bf06270 */
[----:B------:R-:W-:Y:S02]  /*0140*/  VIMNMX R9, PT, PT, R8, UR8, !PT ;  /* 0x0000000808097c48 */ /* 0x000fe4000ffe0100 */
[----:B------:R-:W-:-:S04]  /*0150*/  SEL R10, RZ, 0x1, P0 ;  /* 0x00000001ff0a7807 */ /* 0x000fc80000000000 */
[----:B------:R-:W-:Y:S01]  /*0160*/  IADD3 R9, PT, PT, R9, -R8, -R10 ;  /* 0x8000000809097210 */ /* 0x000fe20007ffe80a */
[----:B0-----:R-:W0:Y:S02]  /*0170*/  MUFU.RCP R11, R11 ;  /* 0x0000000b000b7308 */ /* 0x001e240000001000 */
[----:B0-----:R-:W-:-:S06]  /*0180*/  VIADD R6, R11, 0xffffffe ;  /* 0x0ffffffe0b067836 */ /* 0x001fcc0000000000 */
[----:B------:R0:W1:Y:S02]  /*0190*/  F2I.FTZ.U32.TRUNC.NTZ R7, R6 ;  /* 0x0000000600077305 */ /* 0x000064000021f000 */
[----:B0-----:R-:W-:Y:S02]  /*01a0*/  IMAD.MOV.U32 R6, RZ, RZ, RZ ;  /* 0x000000ffff067224 */ /* 0x001fe400078e00ff */
[----:B-1----:R-:W-:-:S04]  /*01b0*/  IMAD R13, R13, R7, RZ ;  /* 0x000000070d0d7224 */ /* 0x002fc800078e02ff */
[----:B------:R-:W-:-:S06]  /*01c0*/  IMAD.HI.U32 R12, R7, R13, R6 ;  /* 0x0000000d070c7227 */ /* 0x000fcc00078e0006 */
[----:B------:R-:W-:-:S04]  /*01d0*/  IMAD.HI.U32 R7, R12, R9, RZ ;  /* 0x000000090c077227 */ /* 0x000fc800078e00ff */
[----:B------:R-:W-:-:S04]  /*01e0*/  IMAD.MOV R6, RZ, RZ, -R7 ;  /* 0x000000ffff067224 */ /* 0x000fc800078e0a07 */
[----:B------:R-:W-:-:S05]  /*01f0*/  IMAD R9, R4, R6, R9 ;  /* 0x0000000604097224 */ /* 0x000fca00078e0209 */
[----:B------:R-:W-:-:S13]  /*0200*/  ISETP.GE.U32.AND P0, PT, R9, R4, PT ;  /* 0x000000040900720c */ /* 0x000fda0003f06070 */
[----:B------:R-:W-:Y:S01]  /*0210*/  @P0 IADD3 R9, PT, PT, -R4, R9, RZ ;  /* 0x0000000904090210 */ /* 0x000fe20007ffe1ff */
[----:B------:R-:W-:-:S03]  /*0220*/  @P0 VIADD R7, R7, 0x1 ;  /* 0x0000000107070836 */ /* 0x000fc60000000000 */
[----:B------:R-:W-:-:S13]  /*0230*/  ISETP.GE.U32.AND P1, PT, R9, R4, PT ;  /* 0x000000040900720c */ /* 0x000fda0003f26070 */
[----:B------:R-:W-:Y:S01]  /*0240*/  @P1 VIADD R7, R7, 0x1 ;  /* 0x0000000107071836 */ /* 0x000fe20000000000 */
[----:B------:R-:W-:-:S05]  /*0250*/  @!P2 LOP3.LUT R7, RZ, R4, RZ, 0x33, !PT ;  /* 0x00000004ff07a212 */ /* 0x000fca00078e33ff */
[----:B------:R-:W-:-:S05]  /*0260*/  IMAD.IADD R6, R10, 0x1, R7 ;  /* 0x000000010a067824 */ /* 0x000fca00078e0207 */
[C---:B------:R-:W-:Y:S02]  /*0270*/  LOP3.LUT R7, R6.reuse, 0x3, RZ, 0xc0, !PT ;  /* 0x0000000306077812 */ /* 0x040fe400078ec0ff */
[----:B------:R-:W-:Y:S02]  /*0280*/  ISETP.GE.U32.AND P1, PT, R6, 0x3, PT ;  /* 0x000000030600780c */ /* 0x000fe40003f26070 */
[----:B------:R-:W-:-:S13]  /*0290*/  ISETP.NE.AND P0, PT, R7, 0x3, PT ;  /* 0x000000030700780c */ /* 0x000fda0003f05270 */
[----:B------:R-:W-:Y:S05]  /*02a0*/  @!P0 BRA `(.L_x_3) ;  /* 0x00000000002c8947 */ /* 0x000fea0003800000 */
[----:B------:R-:W0:Y:S01]  /*02b0*/  LDC.64 R8, c[0x0][0x380] ;  /* 0x0000e000ff087b82 */ /* 0x000e220000000a00 */
[----:B------:R-:W-:-:S05]  /*02c0*/  VIADD R6, R6, 0x1 ;  /* 0x0000000106067836 */ /* 0x000fca0000000000 */
[----:B------:R-:W-:-:S04]  /*02d0*/  LOP3.LUT R6, R6, 0x3, RZ, 0xc0, !PT ;  /* 0x0000000306067812 */ /* 0x000fc800078ec0ff */
[----:B------:R-:W-:-:S07]  /*02e0*/  IADD3 R10, PT, PT, -R6, RZ, RZ ;  /* 0x000000ff060a7210 */ /* 0x000fce0007ffe1ff */
.L_x_4:
[----:B0-----:R-:W-:-:S06]  /*02f0*/  IMAD.WIDE R6, R5, 0x4, R8 ;  /* 0x0000000405067825 */ /* 0x001fcc00078e0208 */
[----:B------:R-:W2:Y:S01]  /*0300*/  LDG.E R7, desc[UR6][R6.64] ;  /* 0x0000000606077981 */ /* 0x000ea2000c1e1900 */
[----:B------:R-:W-:Y:S02]  /*0310*/  VIADD R10, R10, 0x1 ;  /* 0x000000010a0a7836 */ /* 0x000fe40000000000 */
[----:B------:R-:W-:-:S03]  /*0320*/  IMAD.IADD R5, R4, 0x1, R5 ;  /* 0x0000000104057824 */ /* 0x000fc600078e0205 */
[----:B------:R-:W-:Y:S02]  /*0330*/  ISETP.NE.AND P0, PT, R10, RZ, PT ;  /* 0x000000ff0a00720c */ /* 0x000fe40003f05270 */
[----:B--2---:R-:W-:-:S11]  /*0340*/  FMNMX R2, R7, R2, !PT ;  /* 0x0000000207027209 */ /* 0x004fd60007800000 */
[----:B------:R-:W-:Y:S05]  /*0350*/  @P0 BRA `(.L_x_4) ;  /* 0xfffffffc00e40947 */ /* 0x000fea000383ffff */
.L_x_3:
[----:B------:R-:W-:Y:S05]  /*0360*/  BSYNC.RECONVERGENT B1 ;  /* 0x0000000000017941 */ /* 0x000fea0003800200 */
.L_x_2:
[----:B------:R-:W-:Y:S05]  /*0370*/  @!P1 BRA `(.L_x_1) ;  /* 0x0000000000389947 */ /* 0x000fea0003800000 */
.L_x_5:
[----:B------:R-:W0:Y:S02]  /*0380*/  LDC.64 R6, c[0x0][0x380] ;  /* 0x0000e000ff067b82 */ /* 0x000e240000000a00 */
[----:B0-----:R-:W-:-:S04]  /*0390*/  IMAD.WIDE R12, R5, 0x4, R6 ;  /* 0x00000004050c7825 */ /* 0x001fc800078e0206 */
[C---:B------:R-:W-:Y:S02]  /*03a0*/  IMAD.WIDE R6, R4.reuse, 0x4, R12 ;  /* 0x0000000404067825 */ /* 0x040fe400078e020c */
[----:B------:R-:W2:Y:S02]  /*03b0*/  LDG.E R13, desc[UR6][R12.64] ;  /* 0x000000060c0d7981 */ /* 0x000ea4000c1e1900 */
[C---:B------:R-:W-:Y:S02]  /*03c0*/  IMAD.WIDE R8, R4.reuse, 0x4, R6 ;  /* 0x0000000404087825 */ /* 0x040fe400078e0206 */
[----:B------:R-:W2:Y:S02]  /*03d0*/  LDG.E R6, desc[UR6][R6.64] ;  /* 0x0000000606067981 */ /* 0x000ea4000c1e1900 */
[C---:B------:R-:W-:Y:S02]  /*03e0*/  IMAD.WIDE R10, R4.reuse, 0x4, R8 ;  /* 0x00000004040a7825 */ /* 0x040fe400078e0208 */
[----:B------:R-:W3:Y:S04]  /*03f0*/  LDG.E R9, desc[UR6][R8.64] ;  /* 0x0000000608097981 */ /* 0x000ee8000c1e1900 */
[----:B------:R-:W3:Y:S01]  /*0400*/  LDG.E R10, desc[UR6][R10.64] ;  /* 0x000000060a0a7981 */ /* 0x000ee2000c1e1900 */
[----:B------:R-:W-:-:S05]  /*0410*/  IMAD R5, R4, 0x4, R5 ;  /* 0x0000000404057824 */ /* 0x000fca00078e0205 */
[----:B------:R-:W-:Y:S02]  /*0420*/  ISETP.GE.AND P0, PT, R5, UR8, PT ;  /* 0x0000000805007c0c */ /* 0x000fe4000bf06270 */
[----:B--2---:R-:W-:-:S04]  /*0430*/  FMNMX3 R2, R2, R13, R6, !PT ;  /* 0x0000000d02027276 */ /* 0x004fc80007800006 */
[----:B---3--:R-:W-:-:S07]  /*0440*/  FMNMX3 R2, R2, R9, R10, !PT ;  /* 0x0000000902027276 */ /* 0x008fce000780000a */
[----:B------:R-:W-:Y:S05]  /*0450*/  @!P0 BRA `(.L_x_5) ;  /* 0xfffffffc00c88947 */ /* 0x000fea000383ffff */
.L_x_1:
[----:B------:R-:W-:Y:S05]  /*0460*/  BSYNC.RECONVERGENT B0 ;  /* 0x0000000000007941 */ /* 0x000fea0003800200 */
.L_x_0:
[----:B------:R-:W0:Y:S01]  /*0470*/  S2UR UR5, SR_CgaCtaId ;  /* 0x00000000000579c3 */ /* 0x000e220000008800 */
[----:B------:R-:W-:Y:S01]  /*0480*/  UMOV UR4, 0x400 ;  /* 0x0000040000047882 */ /* 0x000fe20000000000 */
[----:B------:R-:W-:Y:S02]  /*0490*/  ISETP.GE.U32.AND P1, PT, R3, 0x2, PT ;  /* 0x000000020300780c */ /* 0x000fe40003f26070 */
[----:B------:R-:W-:Y:S01]  /*04a0*/  ISETP.NE.AND P0, PT, R0, RZ, PT ;  /* 0x000000ff0000720c */ /* 0x000fe20003f05270 */
[----:B0-----:R-:W-:-:S06]  /*04b0*/  ULEA UR4, UR5, UR4, 0x18 ;  /* 0x0000000405047291 */ /* 0x001fcc000f8ec0ff */
[----:B------:R-:W-:-:S05]  /*04c0*/  LEA R5, R0, UR4, 0x2 ;  /* 0x0000000400057c11 */ /* 0x000fca000f8e10ff */
[----:B------:R0:W-:Y:S01]  /*04d0*/  STS [R5], R2 ;  /* 0x0000000205007388 */ /* 0x0001e20000000800 */
[----:B------:R-:W-:Y:S06]  /*04e0*/  BAR.SYNC.DEFER_BLOCKING 0x0 ;  /* 0x0000000000007b1d */ /* 0x000fec0000010000 */
[----:B------:R-:W-:Y:S05]  /*04f0*/  @!P1 BRA `(.L_x_6) ;  /* 0x00000000002c9947 */ /* 0x000fea0003800000 */
.L_x_7:
[----:B------:R-:W-:-:S04]  /*0500*/  SHF.R.U32.HI R6, RZ, 0x1, R3 ;  /* 0x00000001ff067819 */ /* 0x000fc80000011603 */
[----:B------:R-:W-:-:S13]  /*0510*/  ISETP.GE.U32.AND P1, PT, R0, R6, PT ;  /* 0x000000060000720c */ /* 0x000fda0003f26070 */
[----:B------:R-:W-:Y:S01]  /*0520*/  @!P1 IMAD R4, R6, 0x4, R5 ;  /* 0x0000000406049824 */ /* 0x000fe200078e0205 */
[----:B0-----:R-:W-:Y:S04]  /*0530*/  @!P1 LDS R2, [R5] ;  /* 0x0000000005029984 */ /* 0x001fe80000000800 */
[----:B------:R-:W0:Y:S02]  /*0540*/  @!P1 LDS R7, [R4] ;  /* 0x0000000004079984 */ /* 0x000e240000000800 */
[----:B0-----:R-:W-:-:S05]  /*0550*/  @!P1 FMNMX R2, R2, R7, !PT ;  /* 0x0000000702029209 */ /* 0x001fca0007800000 */
[----:B------:R1:W-:Y:S01]  /*0560*/  @!P1 STS [R5], R2 ;  /* 0x0000000205009388 */ /* 0x0003e20000000800 */
[----:B------:R-:W-:Y:S01]  /*0570*/  BAR.SYNC.DEFER_BLOCKING 0x0 ;  /* 0x0000000000007b1d */ /* 0x000fe20000010000 */
[----:B------:R-:W-:Y:S02]  /*0580*/  ISETP.GT.U32.AND P1, PT, R3, 0x3, PT ;  /* 0x000000030300780c */ /* 0x000fe40003f24070 */
[----:B------:R-:W-:-:S11]  /*0590*/  MOV R3, R6 ;  /* 0x0000000600037202 */ /* 0x000fd60000000f00 */
[----:B-1----:R-:W-:Y:S05]  /*05a0*/  @P1 BRA `(.L_x_7) ;  /* 0xfffffffc00d41947 */ /* 0x002fea000383ffff */
.L_x_6:
[----:B------:R-:W-:Y:S05]  /*05b0*/  @P0 EXIT ;  /* 0x000000000000094d */ /* 0x000fea0003800000 */
[----:B0-----:R-:W0:Y:S01]  /*05c0*/  LDC.64 R2, c[0x0][0x390] ;  /* 0x0000e400ff027b82 */ /* 0x001e220000000a00 */
[----:B------:R-:W-:Y:S01]  /*05d0*/  BSSY B0, `(.L_x_8) ;  /* 0x0000007000007945 */ /* 0x000fe20003800000 */
[----:B------:R-:W-:-:S07]  /*05e0*/  IMAD.MOV.U32 R5, RZ, RZ, 0x1 ;  /* 0x00000001ff057424 */ /* 0x000fce00078e00ff */
.L_x_9:
[----:B------:R-:W-:Y:S01]  /*05f0*/  IMAD.MOV.U32 R4, RZ, RZ, RZ ;  /* 0x000000ffff047224 */ /* 0x000fe200078e00ff */
[----:B------:R-:W-:Y:S05]  /*0600*/  YIELD ;  /* 0x0000000000007946 */ /* 0x000fea0003800000 */
[----:B0-----:R-:W2:Y:S02]  /*0610*/  ATOMG.E.CAS.STRONG.GPU PT, R0, [R2], R4, R5 ;  /* 0x00000004020073a9 */ /* 0x001ea400001ee105 */
[----:B--2---:R-:W-:-:S13]  /*0620*/  ISETP.NE.AND P0, PT, R0, RZ, PT ;  /* 0x000000ff0000720c */ /* 0x004fda0003f05270 */
[----:B------:R-:W-:Y:S05]  /*0630*/  @P0 BRA `(.L_x_9) ;  /* 0xfffffffc00ec0947 */ /* 0x000fea000383ffff */
[----:B------:R-:W-:Y:S05]  /*0640*/  BSYNC B0 ;  /* 0x0000000000007941 */ /* 0x000fea0003800000 */
.L_x_8:
[----:B------:R-:W0:Y:S02]  /*0650*/  LDC.64 R4, c[0x0][0x388] ;  /* 0x0000e200ff047b82 */ /* 0x000e240000000a00 */
[----:B0-----:R-:W2:Y:S06]  /*0660*/  LDG.E R0, desc[UR6][R4.64] ;  /* 0x0000000604007981 */ /* 0x001eac000c1e1900 */
[----:B------:R-:W0:Y:S01]  /*0670*/  S2UR UR5, SR_CgaCtaId ;  /* 0x00000000000579c3 */ /* 0x000e220000008800 */
[----:B------:R-:W-:Y:S02]  /*0680*/  UMOV UR4, 0x400 ;  /* 0x0000040000047882 */ /* 0x000fe40000000000 */
[----:B0-----:R-:W-:-:S09]  /*0690*/  ULEA UR4, UR5, UR4, 0x18 ;  /* 0x0000000405047291 */ /* 0x001fd2000f8ec0ff */
[----:B------:R-:W2:Y:S02]  /*06a0*/  LDS R7, [UR4] ;  /* 0x00000004ff077984 */ /* 0x000ea40008000800 */
[----:B--2---:R-:W-:-:S05]  /*06b0*/  FMNMX R7, R0, R7, !PT ;  /* 0x0000000700077209 */ /* 0x004fca0007800000 */
[----:B------:R-:W-:Y:S04]  /*06c0*/  STG.E desc[UR6][R4.64], R7 ;  /* 0x0000000704007986 */ /* 0x000fe8000c101906 */
[----:B------:R-:W-:Y:S01]  /*06d0*/  ATOMG.E.EXCH.STRONG.GPU PT, RZ, desc[UR6][R2.64], RZ ;  /* 0x800000ff02ff79a8 */ /* 0x000fe2000c1ef106 */
[----:B------:R-:W-:Y:S05]  /*06e0*/  EXIT ;  /* 0x000000000000794d */ /* 0x000fea0003800000 */
.L_x_10:
[----:B------:R-:W-:-:S00]  /*06f0*/  BRA `(.L_x_10) ;  /* 0xfffffffc00fc7947 */ /* 0x000fc0000383ffff */
[----:B------:R-:W-:-:S00]  /*0700*/  NOP ;  /* 0x0000000000007918 */ /* 0x000fc00000000000 */
[----:B------:R-:W-:-:S00]  /*0710*/  NOP ;  /* 0x0000000000007918 */ /* 0x000fc00000000000 */
[----:B------:R-:W-:-:S00]  /*0720*/  NOP ;  /* 0x0000000000007918 */ /* 0x000fc00000000000 */
[----:B------:R-:W-:-:S00]  /*0730*/  NOP ;  /* 0x0000000000007918 */ /* 0x000fc00000000000 */
[----:B------:R-:W-:-:S00]  /*0740*/  NOP ;  /* 0x0000000000007918 */ /* 0x000fc00000000000 */
[----:B------:R-:W-:-:S00]  /*0750*/  NOP ;  /* 0x0000000000007918 */ /* 0x000fc00000000000 */
[----:B------:R-:W-:-:S00]  /*0760*/  NOP ;  /* 0x0000000000007918 */ /* 0x000fc00000000000 */
[----:B------:R-:W-:-:S00]  /*0770*/  NOP ;  /* 0x0000000000007918 */ /* 0x000fc00000000000 */
.L_x_11:


//--------------------- .nv.shared._Z19find_maximum_kernelPfS_Piif --------------------------
	.section	.nv.shared._Z19find_maximum_kernelPfS_Piif,"aw",@nobits
	.sectionflags	@""
	.align	4
.nv.shared._Z19find_maximum_kernelPfS_Piif:
	.zero		2048


//--------------------- .nv.shared.reserved.0     --------------------------
	.section	.nv.shared.reserved.0,"aw",@nobits
	.weak		__nv_reservedSMEM_offset_0_alias
	.size		__nv_reservedSMEM_offset_0_alias, 0, 64
	.other		__nv_reservedSMEM_offset_0_alias,@"STO_CUDA_RESERVED_SHARED STV_DEFAULT"
__nv_reservedSMEM_offset_0_alias:
	.zero		0
	.zero		64


//--------------------- .nv.constant0._Z19find_maximum_kernelPfS_Piif --------------------------
	.section	.nv.constant0._Z19find_maximum_kernelPfS_Piif,"a",@progbits
	.sectionflags	@""
	.align	4
.nv.constant0._Z19find_maximum_kernelPfS_Piif:
	.zero		928


//--------------------- SYMBOLS --------------------------

	.type		.nv.reservedSmem.offset0,@object
	.size		.nv.reservedSmem.offset0,0x4
	.type		.nv.reservedSmem.cap,@object
	.size		.nv.reservedSmem.cap,0x4
